	.headerflags	@"EF_CUDA_TEXMODE_UNIFIED EF_CUDA_64BIT_ADDRESS EF_CUDA_ACCELERATORS EF_CUDA_SM90 EF_CUDA_VIRTUAL_SM(EF_CUDA_SM90)"
	.elftype	@"ET_EXEC"


//--------------------- .nv.info                  --------------------------
	.section	.nv.info,"",@"SHT_CUDA_INFO"
	.align	4


	//----- nvinfo : EIATTR_REGCOUNT
	.align		4
        /*0000*/ 	.byte	0x04, 0x2f
        /*0002*/ 	.short	(.L_3 - .L_2)
	.align		4
.L_2:
        /*0004*/ 	.word	index@(triton_poi_fused__native_batch_norm_legit_no_training_99)
        /*0008*/ 	.word	0x00000012


	//----- nvinfo : EIATTR_MIN_STACK_SIZE
	.align		4
.L_3:
        /*000c*/ 	.byte	0x04, 0x12
        /*000e*/ 	.short	(.L_5 - .L_4)
	.align		4
.L_4:
        /*0010*/ 	.word	index@(triton_poi_fused__native_batch_norm_legit_no_training_99)
        /*0014*/ 	.word	0x00000000


	//----- nvinfo : EIATTR_FRAME_SIZE
	.align		4
.L_5:
        /*0018*/ 	.byte	0x04, 0x11
        /*001a*/ 	.short	(.L_7 - .L_6)
	.align		4
.L_6:
        /*001c*/ 	.word	index@(triton_poi_fused__native_batch_norm_legit_no_training_99)
        /*0020*/ 	.word	0x00000000


	//----- nvinfo : EIATTR_MIN_STACK_SIZE
	.align		4
.L_7:
        /*0024*/ 	.byte	0x04, 0x12
        /*0026*/ 	.short	(.L_9 - .L_8)
	.align		4
.L_8:
        /*0028*/ 	.word	index@(triton_poi_fused__native_batch_norm_legit_no_training_99)
        /*002c*/ 	.word	0x00000000
.L_9:


//--------------------- .nv.info.triton_poi_fused__native_batch_norm_legit_no_training_99 --------------------------
	.section	.nv.info.triton_poi_fused__native_batch_norm_legit_no_training_99,"",@"SHT_CUDA_INFO"
	.sectionflags	@""
	.align	4


	//----- nvinfo : EIATTR_CUDA_API_VERSION
	.align		4
        /*0000*/ 	.byte	0x04, 0x37
        /*0002*/ 	.short	(.L_11 - .L_10)
.L_10:
        /*0004*/ 	.word	0x0000007c


	//----- nvinfo : EIATTR_KPARAM_INFO
	.align		4
.L_11:
        /*0008*/ 	.byte	0x04, 0x17
        /*000a*/ 	.short	(.L_13 - .L_12)
.L_12:
        /*000c*/ 	.word	0x00000000
        /*0010*/ 	.short	0x0006
        /*0012*/ 	.short	0x0030
        /*0014*/ 	.byte	0x00, 0xf0, 0x11, 0x00


	//----- nvinfo : EIATTR_KPARAM_INFO
	.align		4
.L_13:
        /*0018*/ 	.byte	0x04, 0x17
        /*001a*/ 	.short	(.L_15 - .L_14)
.L_14:
        /*001c*/ 	.word	0x00000000
        /*0020*/ 	.short	0x0005
        /*0022*/ 	.short	0x0028
        /*0024*/ 	.byte	0x00, 0xf4, 0x21, 0x00


	//----- nvinfo : EIATTR_KPARAM_INFO
	.align		4
.L_15:
        /*0028*/ 	.byte	0x04, 0x17
        /*002a*/ 	.short	(.L_17 - .L_16)
.L_16:
        /*002c*/ 	.word	0x00000000
        /*0030*/ 	.short	0x0004
        /*0032*/ 	.short	0x0020
        /*0034*/ 	.byte	0x00, 0xf4, 0x21, 0x00


	//----- nvinfo : EIATTR_KPARAM_INFO
	.align		4
.L_17:
        /*0038*/ 	.byte	0x04, 0x17
        /*003a*/ 	.short	(.L_19 - .L_18)
.L_18:
        /*003c*/ 	.word	0x00000000
        /*0040*/ 	.short	0x0003
        /*0042*/ 	.short	0x0018
        /*0044*/ 	.byte	0x00, 0xf4, 0x21, 0x00


	//----- nvinfo : EIATTR_KPARAM_INFO
	.align		4
.L_19:
        /*0048*/ 	.byte	0x04, 0x17
        /*004a*/ 	.short	(.L_21 - .L_20)
.L_20:
        /*004c*/ 	.word	0x00000000
        /*0050*/ 	.short	0x0002
        /*0052*/ 	.short	0x0010
        /*0054*/ 	.byte	0x00, 0xf4, 0x21, 0x00


	//----- nvinfo : EIATTR_KPARAM_INFO
	.align		4
.L_21:
        /*0058*/ 	.byte	0x04, 0x17
        /*005a*/ 	.short	(.L_23 - .L_22)
.L_22:
        /*005c*/ 	.word	0x00000000
        /*0060*/ 	.short	0x0001
        /*0062*/ 	.short	0x0008
        /*0064*/ 	.byte	0x00, 0xf4, 0x21, 0x00


	//----- nvinfo : EIATTR_KPARAM_INFO
	.align		4
.L_23:
        /*0068*/ 	.byte	0x04, 0x17
        /*006a*/ 	.short	(.L_25 - .L_24)
.L_24:
        /*006c*/ 	.word	0x00000000
        /*0070*/ 	.short	0x0000
        /*0072*/ 	.short	0x0000
        /*0074*/ 	.byte	0x00, 0xf4, 0x21, 0x00


	//----- nvinfo : EIATTR_SPARSE_MMA_MASK
	.align		4
.L_25:
        /*0078*/ 	.byte	0x03, 0x50
        /*007a*/ 	.short	0x0000


	//----- nvinfo : EIATTR_MAXREG_COUNT
	.align		4
        /*007c*/ 	.byte	0x03, 0x1b
        /*007e*/ 	.short	0x00ff


	//----- nvinfo : EIATTR_EXIT_INSTR_OFFSETS
	.align		4
        /*0080*/ 	.byte	0x04, 0x1c
        /*0082*/ 	.short	(.L_27 - .L_26)


	//   ....[0]....
.L_26:
        /*0084*/ 	.word	0x000002e0


	//   ....[1]....
        /*0088*/ 	.word	0x00000300


	//----- nvinfo : EIATTR_REQNTID
	.align		4
.L_27:
        /*008c*/ 	.byte	0x04, 0x10
        /*008e*/ 	.short	(.L_29 - .L_28)
.L_28:
        /*0090*/ 	.word	0x00000080
        /*0094*/ 	.word	0x00000001
        /*0098*/ 	.word	0x00000001


	//----- nvinfo : EIATTR_CBANK_PARAM_SIZE
	.align		4
.L_29:
        /*009c*/ 	.byte	0x03, 0x19
        /*009e*/ 	.short	0x0034


	//----- nvinfo : EIATTR_PARAM_CBANK
	.align		4
        /*00a0*/ 	.byte	0x04, 0x0a
        /*00a2*/ 	.short	(.L_31 - .L_30)
	.align		4
.L_30:
        /*00a4*/ 	.word	index@(.nv.constant0.triton_poi_fused__native_batch_norm_legit_no_training_99)
        /*00a8*/ 	.short	0x0210
        /*00aa*/ 	.short	0x0034


	//----- nvinfo : EIATTR_SW_WAR
	.align		4
.L_31:
        /*00ac*/ 	.byte	0x04, 0x36
        /*00ae*/ 	.short	(.L_33 - .L_32)
.L_32:
        /*00b0*/ 	.word	0x00000008
.L_33:


//--------------------- .nv.callgraph             --------------------------
	.section	.nv.callgraph,"",@"SHT_CUDA_CALLGRAPH"
	.align	4
	.sectionentsize	8
	.align		4
        /*0000*/ 	.word	0x00000000
	.align		4
        /*0004*/ 	.word	0xffffffff
	.align		4
        /*0008*/ 	.word	0x00000000
	.align		4
        /*000c*/ 	.word	0xfffffffe
	.align		4
        /*0010*/ 	.word	0x00000000
	.align		4
        /*0014*/ 	.word	0xfffffffd
	.align		4
        /*0018*/ 	.word	0x00000000
	.align		4
        /*001c*/ 	.word	0xfffffffc


//--------------------- .nv.constant4             --------------------------
	.section	.nv.constant4,"a",@progbits
	.align	8
	.align		8
.nv.constant4:
        /*0000*/ 	.dword	_$_str
	.align		8
        /*0008*/ 	.dword	_$_str_$_2


//--------------------- .text.triton_poi_fused__native_batch_norm_legit_no_training_99 --------------------------
	.section	.text.triton_poi_fused__native_batch_norm_legit_no_training_99,"ax",@progbits
	.align	128
        .global         triton_poi_fused__native_batch_norm_legit_no_training_99
        .type           triton_poi_fused__native_batch_norm_legit_no_training_99,@function
        .size           triton_poi_fused__native_batch_norm_legit_no_training_99,(.L_x_1 - triton_poi_fused__native_batch_norm_legit_no_training_99)
        .other          triton_poi_fused__native_batch_norm_legit_no_training_99,@"STO_CUDA_ENTRY STV_DEFAULT"
triton_poi_fused__native_batch_norm_legit_no_training_99:
.text.triton_poi_fused__native_batch_norm_legit_no_training_99:
[----:B------:R-:W0:Y:S01]  /*0000*/  LDC R1, c[0x0][0x28] ;  /* 0x00000a00ff017b82 */ /* 0x000e220000000800 */
[----:B------:R-:W1:Y:S07]  /*0010*/  S2R R0, SR_TID.X ;  /* 0x0000000000007919 */ /* 0x000e6e0000002100 */
[----:B------:R-:W2:Y:S01]  /*0020*/  LDC.64 R8, c[0x0][0x220] ;  /* 0x00008800ff087b82 */ /* 0x000ea20000000a00 */
[----:B------:R-:W-:Y:S01]  /*0030*/  HFMA2.MMA R14, -RZ, RZ, 0, 0 ;  /* 0x00000000ff0e7435 */ /* 0x000fe200000001ff */
[----:B------:R-:W-:Y:S01]  /*0040*/  ULDC.64 UR4, c[0x0][0x208] ;  /* 0x0000820000047ab9 */ /* 0x000fe20000000a00 */
[----:B------:R-:W3:Y:S05]  /*0050*/  S2R R3, SR_CTAID.X ;  /* 0x0000000000037919 */ /* 0x000eea0000002500 */
[----:B------:R-:W4:Y:S08]  /*0060*/  LDC.64 R4, c[0x0][0x210] ;  /* 0x00008400ff047b82 */ /* 0x000f300000000a00 */
[----:B------:R-:W5:Y:S08]  /*0070*/  LDC.64 R6, c[0x0][0x218] ;  /* 0x00008600ff067b82 */ /* 0x000f700000000a00 */
[----:B------:R-:W5:Y:S01]  /*0080*/  LDC.64 R10, c[0x0][0x228] ;  /* 0x00008a00ff0a7b82 */ /* 0x000f620000000a00 */
[----:B-1----:R-:W-:-:S07]  /*0090*/  LOP3.LUT R0, R0, 0x7f, RZ, 0xc0, !PT ;  /* 0x0000007f00007812 */ /* 0x002fce00078ec0ff */
[----:B------:R-:W1:Y:S01]  /*00a0*/  LDC.64 R12, c[0x0][0x230] ;  /* 0x00008c00ff0c7b82 */ /* 0x000e620000000a00 */
[----:B---3--:R-:W-:Y:S02]  /*00b0*/  SHF.R.S32.HI R2, RZ, 0x18, R3 ;  /* 0x00000018ff027819 */ /* 0x008fe40000011403 */
[----:B------:R-:W-:Y:S02]  /*00c0*/  LEA R0, R3, R0, 0x7 ;  /* 0x0000000003007211 */ /* 0x000fe400078e38ff */
[----:B------:R-:W-:Y:S02]  /*00d0*/  SGXT R3, R2, 0x1 ;  /* 0x000000010203781a */ /* 0x000fe40000000200 */
[----:B------:R-:W-:Y:S02]  /*00e0*/  ISETP.GE.AND P2, PT, R0, 0x800, PT ;  /* 0x000008000000780c */ /* 0x000fe40003f46270 */
[----:B------:R-:W-:-:S04]  /*00f0*/  LEA.HI R3, R3, R0, RZ, 0x9 ;  /* 0x0000000003037211 */ /* 0x000fc800078f48ff */
[----:B------:R-:W-:-:S04]  /*0100*/  LOP3.LUT R3, R3, 0xfffffe00, RZ, 0xc0, !PT ;  /* 0xfffffe0003037812 */ /* 0x000fc800078ec0ff */
[----:B------:R-:W-:-:S05]  /*0110*/  IADD3 R15, R0, -R3, RZ ;  /* 0x80000003000f7210 */ /* 0x000fca0007ffe0ff */
[----:B--2---:R-:W-:-:S05]  /*0120*/  IMAD.WIDE R8, R15, 0x4, R8 ;  /* 0x000000040f087825 */ /* 0x004fca00078e0208 */
[----:B------:R2:W3:Y:S01]  /*0130*/  @!P2 LDG.E.EL R14, desc[UR4][R8.64] ;  /* 0x00000004080ea981 */ /* 0x0004e2000c2e1900 */
[----:B------:R-:W-:Y:S01]  /*0140*/  CS2R R2, SRZ ;  /* 0x0000000000027805 */ /* 0x000fe2000001ff00 */
[----:B----4-:R-:W-:-:S04]  /*0150*/  IMAD.WIDE R4, R0, 0x4, R4 ;  /* 0x0000000400047825 */ /* 0x010fc800078e0204 */
[C---:B-----5:R-:W-:Y:S01]  /*0160*/  IMAD.WIDE R6, R15.reuse, 0x4, R6 ;  /* 0x000000040f067825 */ /* 0x060fe200078e0206 */
[----:B------:R4:W5:Y:S03]  /*0170*/  @!P2 LDG.E R2, desc[UR4][R4.64] ;  /* 0x000000040402a981 */ /* 0x000966000c1e1900 */
[C---:B0-2---:R-:W-:Y:S01]  /*0180*/  IMAD.WIDE R8, R15.reuse, 0x4, R10 ;  /* 0x000000040f087825 */ /* 0x045fe200078e020a */
[----:B------:R0:W5:Y:S03]  /*0190*/  @!P2 LDG.E.EL R3, desc[UR4][R6.64] ;  /* 0x000000040603a981 */ /* 0x000166000c2e1900 */
[----:B-1----:R-:W-:Y:S01]  /*01a0*/  IMAD.WIDE R10, R15, 0x4, R12 ;  /* 0x000000040f0a7825 */ /* 0x002fe200078e020c */
[----:B------:R-:W-:Y:S01]  /*01b0*/  CS2R R12, SRZ ;  /* 0x00000000000c7805 */ /* 0x000fe2000001ff00 */
[----:B----4-:R-:W1:Y:S05]  /*01c0*/  LDC.64 R4, c[0x0][0x238] ;  /* 0x00008e00ff047b82 */ /* 0x010e6a0000000a00 */
[----:B------:R-:W2:Y:S04]  /*01d0*/  @!P2 LDG.E.EL R12, desc[UR4][R8.64] ;  /* 0x00000004080ca981 */ /* 0x000ea8000c2e1900 */
[----:B------:R-:W2:Y:S01]  /*01e0*/  @!P2 LDG.E.EL R13, desc[UR4][R10.64] ;  /* 0x000000040a0da981 */ /* 0x000ea2000c2e1900 */
[----:B0-----:R-:W-:Y:S01]  /*01f0*/  MOV R6, 0x3e800000 ;  /* 0x3e80000000067802 */ /* 0x001fe20000000f00 */
[----:B---3--:R-:W-:-:S04]  /*0200*/  FADD R14, R14, 9.9999997473787516356e-06 ;  /* 0x3727c5ac0e0e7421 */ /* 0x008fc80000000000 */
[----:B------:R-:W0:Y:S01]  /*0210*/  MUFU.SQRT R15, R14 ;  /* 0x0000000e000f7308 */ /* 0x000e220000002000 */
[----:B-----5:R-:W-:Y:S01]  /*0220*/  FADD R2, -R3, R2 ;  /* 0x0000000203027221 */ /* 0x020fe20000000100 */
[C---:B0-----:R-:W-:Y:S02]  /*0230*/  FSETP.GT.AND P0, PT, R15.reuse, 8.50705917302346158658e+37, PT ;  /* 0x7e8000000f00780b */ /* 0x041fe40003f04000 */
[----:B------:R-:W-:Y:S02]  /*0240*/  FSETP.GEU.AND P1, PT, R15, 1.175494350822287508e-38, PT ;  /* 0x008000000f00780b */ /* 0x000fe40003f2e000 */
[----:B------:R-:W-:-:S09]  /*0250*/  FSEL R6, R6, 1, P0 ;  /* 0x3f80000006067808 */ /* 0x000fd20000000000 */
[----:B------:R-:W-:Y:S02]  /*0260*/  @P0 FMUL R15, R15, 0.25 ;  /* 0x3e8000000f0f0820 */ /* 0x000fe40000400000 */
[----:B------:R-:W-:Y:S02]  /*0270*/  @!P1 FMUL R6, R6, 16777216 ;  /* 0x4b80000006069820 */ /* 0x000fe40000400000 */
[----:B------:R-:W-:-:S06]  /*0280*/  @!P1 FMUL R15, R15, 16777216 ;  /* 0x4b8000000f0f9820 */ /* 0x000fcc0000400000 */
[----:B------:R-:W0:Y:S02]  /*0290*/  MUFU.RCP R15, R15 ;  /* 0x0000000f000f7308 */ /* 0x000e240000001000 */
[----:B0-----:R-:W-:-:S04]  /*02a0*/  FMUL R3, R15, R6 ;  /* 0x000000060f037220 */ /* 0x001fc80000400000 */
[----:B------:R-:W-:Y:S01]  /*02b0*/  FMUL R6, R2, R3 ;  /* 0x0000000302067220 */ /* 0x000fe20000400000 */
[----:B-1----:R-:W-:-:S04]  /*02c0*/  IMAD.WIDE R2, R0, 0x4, R4 ;  /* 0x0000000400027825 */ /* 0x002fc800078e0204 */
[----:B--2---:R-:W-:Y:S01]  /*02d0*/  FFMA R13, R6, R12, R13 ;  /* 0x0000000c060d7223 */ /* 0x004fe2000000000d */
[----:B------:R-:W-:Y:S06]  /*02e0*/  @P2 EXIT ;  /* 0x000000000000294d */ /* 0x000fec0003800000 */
[----:B------:R-:W-:Y:S01]  /*02f0*/  STG.E desc[UR4][R2.64], R13 ;  /* 0x0000000d02007986 */ /* 0x000fe2000c101904 */
[----:B------:R-:W-:Y:S05]  /*0300*/  EXIT ;  /* 0x000000000000794d */ /* 0x000fea0003800000 */
.L_x_0:
[----:B------:R-:W-:-:S00]  /*0310*/  BRA `(.L_x_0) ;  /* 0xfffffffc00fc7947 */ /* 0x000fc0000383ffff */
[----:B------:R-:W-:-:S00]  /*0320*/  NOP ;  /* 0x0000000000007918 */ /* 0x000fc00000000000 */
        /* <DEDUP_REMOVED lines=13> */
.L_x_1:


//--------------------- .nv.global.init           --------------------------
	.section	.nv.global.init,"aw",@progbits
.nv.global.init:
	.type		_$_str,@object
	.size		_$_str,(_$_str_$_2 - _$_str)
_$_str:
        /*0000*/ 	.byte	0x5f, 0x5f, 0x43, 0x55, 0x44, 0x41, 0x5f, 0x46, 0x54, 0x5a, 0x00
	.type		_$_str_$_2,@object
	.size		_$_str_$_2,(.L_1 - _$_str_$_2)
_$_str_$_2:
        /*000b*/ 	.byte	0x5f, 0x5f, 0x43, 0x55, 0x44, 0x41, 0x5f, 0x50, 0x52, 0x45, 0x43, 0x5f, 0x53, 0x51, 0x52, 0x54
        /*001b*/ 	.byte	0x00
.L_1:


//--------------------- .nv.constant0.triton_poi_fused__native_batch_norm_legit_no_training_99 --------------------------
	.section	.nv.constant0.triton_poi_fused__native_batch_norm_legit_no_training_99,"a",@progbits
	.sectionflags	@""
	.align	4
.nv.constant0.triton_poi_fused__native_batch_norm_legit_no_training_99:
	.zero		580
